//
// Generated by NVIDIA NVVM Compiler
//
// Compiler Build ID: CL-36424714
// Cuda compilation tools, release 13.0, V13.0.88
// Based on NVVM 20.0.0
//

.version 9.0
.target sm_100
.address_size 64

	// .globl	_Z11relu_kernelPfi

.visible .entry _Z11relu_kernelPfi(
	.param .u64 .ptr .align 1 _Z11relu_kernelPfi_param_0,
	.param .u32 _Z11relu_kernelPfi_param_1
)
{


	ret;

}
	// .globl	_Z14softmax_kernelPfi
.visible .entry _Z14softmax_kernelPfi(
	.param .u64 .ptr .align 1 _Z14softmax_kernelPfi_param_0,
	.param .u32 _Z14softmax_kernelPfi_param_1
)
{


	ret;

}


// ===== COMPILED SASS (sm_100) =====

	.target	sm_100

	.elftype	@"ET_EXEC"


//--------------------- .note.nv.tkinfo           --------------------------
	.section	.note.nv.tkinfo,"",@"SHT_NOTE"
	.sectionflags	@"SHF_NOTE_NV_TKINFO"
	.tkinfo
        /*0018*/ 	.word	0x00000002
        /*0030*/ 	.string	""
        /*0030*/ 	.string	"ptxas"
        /*0030*/ 	.string	"Cuda compilation tools, release 13.0, V13.0.88"
        /*0030*/ 	.string	"Build cuda_13.0.r13.0/compiler.36424714_0"
        /*0030*/ 	.string	"-arch sm_100 -m 64 "



//--------------------- .note.nv.cuinfo           --------------------------
	.section	.note.nv.cuinfo,"",@"SHT_NOTE"
	.sectionflags	@"SHF_NOTE_NV_CUINFO"
        /*0018*/ 	.short	0x0002
        /*001a*/ 	.short	0x0064
        /*001c*/ 	.short	0x0082
	.zero		2


//--------------------- .nv.info                  --------------------------
	.section	.nv.info,"",@"SHT_CUDA_INFO"
	.align	4


	//----- nvinfo : EIATTR_REGCOUNT
	.align		4
        /*0000*/ 	.byte	0x04, 0x2f
        /*0002*/ 	.short	(.L_1 - .L_0)
	.align		4
.L_0:
        /*0004*/ 	.word	index@(_Z11relu_kernelPfi)
        /*0008*/ 	.word	0x00000004


	//----- nvinfo : EIATTR_FRAME_SIZE
	.align		4
.L_1:
        /*000c*/ 	.byte	0x04, 0x11
        /*000e*/ 	.short	(.L_3 - .L_2)
	.align		4
.L_2:
        /*0010*/ 	.word	index@(_Z11relu_kernelPfi)
        /*0014*/ 	.word	0x00000000


	//----- nvinfo : EIATTR_REGCOUNT
	.align		4
.L_3:
        /*0018*/ 	.byte	0x04, 0x2f
        /*001a*/ 	.short	(.L_5 - .L_4)
	.align		4
.L_4:
        /*001c*/ 	.word	index@(_Z14softmax_kernelPfi)
        /*0020*/ 	.word	0x00000004


	//----- nvinfo : EIATTR_FRAME_SIZE
	.align		4
.L_5:
        /*0024*/ 	.byte	0x04, 0x11
        /*0026*/ 	.short	(.L_7 - .L_6)
	.align		4
.L_6:
        /*0028*/ 	.word	index@(_Z14softmax_kernelPfi)
        /*002c*/ 	.word	0x00000000


	//----- nvinfo : EIATTR_MIN_STACK_SIZE
	.align		4
.L_7:
        /*0030*/ 	.byte	0x04, 0x12
        /*0032*/ 	.short	(.L_9 - .L_8)
	.align		4
.L_8:
        /*0034*/ 	.word	index@(_Z14softmax_kernelPfi)
        /*0038*/ 	.word	0x00000000


	//----- nvinfo : EIATTR_MIN_STACK_SIZE
	.align		4
.L_9:
        /*003c*/ 	.byte	0x04, 0x12
        /*003e*/ 	.short	(.L_11 - .L_10)
	.align		4
.L_10:
        /*0040*/ 	.word	index@(_Z11relu_kernelPfi)
        /*0044*/ 	.word	0x00000000
.L_11:


//--------------------- .nv.compat                --------------------------
	.section	.nv.compat,"",@"SHT_CUDA_COMPAT_INFO"
	.align	4
        /*0000*/ 	.byte	0x02, 0x09, 0x00, 0x00, 0x02, 0x02, 0x01, 0x00, 0x02, 0x05, 0x05, 0x00, 0x03, 0x07, 0x01, 0x01
        /*0010*/ 	.byte	0x02, 0x03, 0x00, 0x00, 0x02, 0x06, 0x01, 0x00, 0x04, 0x0b, 0x08, 0x00, 0x09, 0x00, 0x00, 0x00
        /*0020*/ 	.byte	0x00, 0x00, 0x00, 0x00


//--------------------- .nv.info._Z14softmax_kernelPfi --------------------------
	.section	.nv.info._Z14softmax_kernelPfi,"",@"SHT_CUDA_INFO"
	.sectionflags	@""
	.align	4


	//----- nvinfo : EIATTR_CUDA_API_VERSION
	.align		4
        /*0000*/ 	.byte	0x04, 0x37
        /*0002*/ 	.short	(.L_13 - .L_12)
.L_12:
        /*0004*/ 	.word	0x00000082


	//----- nvinfo : EIATTR_KPARAM_INFO
	.align		4
.L_13:
        /*0008*/ 	.byte	0x04, 0x17
        /*000a*/ 	.short	(.L_15 - .L_14)
.L_14:
        /*000c*/ 	.word	0x00000000
        /*0010*/ 	.short	0x0001
        /*0012*/ 	.short	0x0008
        /*0014*/ 	.byte	0x00, 0xf0, 0x11, 0x00


	//----- nvinfo : EIATTR_KPARAM_INFO
	.align		4
.L_15:
        /*0018*/ 	.byte	0x04, 0x17
        /*001a*/ 	.short	(.L_17 - .L_16)
.L_16:
        /*001c*/ 	.word	0x00000000
        /*0020*/ 	.short	0x0000
        /*0022*/ 	.short	0x0000
        /*0024*/ 	.byte	0x00, 0xf5, 0x21, 0x00


	//----- nvinfo : EIATTR_SPARSE_MMA_MASK
	.align		4
.L_17:
        /*0028*/ 	.byte	0x03, 0x50
        /*002a*/ 	.short	0x0000


	//----- nvinfo : EIATTR_MAXREG_COUNT
	.align		4
        /*002c*/ 	.byte	0x03, 0x1b
        /*002e*/ 	.short	0x00ff


	//----- nvinfo : EIATTR_MERCURY_ISA_VERSION
	.align		4
        /*0030*/ 	.byte	0x03, 0x5f
        /*0032*/ 	.short	0x0101


	//----- nvinfo : EIATTR_VRC_CTA_INIT_COUNT
	.align		4
        /*0034*/ 	.byte	0x02, 0x4a
	.zero		1
	.zero		1


	//----- nvinfo : EIATTR_EXIT_INSTR_OFFSETS
	.align		4
        /*0038*/ 	.byte	0x04, 0x1c
        /*003a*/ 	.short	(.L_19 - .L_18)


	//   ....[0]....
.L_18:
        /*003c*/ 	.word	0x00000010


	//----- nvinfo : EIATTR_CBANK_PARAM_SIZE
	.align		4
.L_19:
        /*0040*/ 	.byte	0x03, 0x19
        /*0042*/ 	.short	0x000c


	//----- nvinfo : EIATTR_PARAM_CBANK
	.align		4
        /*0044*/ 	.byte	0x04, 0x0a
        /*0046*/ 	.short	(.L_21 - .L_20)
	.align		4
.L_20:
        /*0048*/ 	.word	index@(.nv.constant0._Z14softmax_kernelPfi)
        /*004c*/ 	.short	0x0380
        /*004e*/ 	.short	0x000c


	//----- nvinfo : EIATTR_SW_WAR
	.align		4
.L_21:
        /*0050*/ 	.byte	0x04, 0x36
        /*0052*/ 	.short	(.L_23 - .L_22)
.L_22:
        /*0054*/ 	.word	0x00000008
.L_23:


//--------------------- .nv.info._Z11relu_kernelPfi --------------------------
	.section	.nv.info._Z11relu_kernelPfi,"",@"SHT_CUDA_INFO"
	.sectionflags	@""
	.align	4


	//----- nvinfo : EIATTR_CUDA_API_VERSION
	.align		4
        /*0000*/ 	.byte	0x04, 0x37
        /*0002*/ 	.short	(.L_25 - .L_24)
.L_24:
        /*0004*/ 	.word	0x00000082


	//----- nvinfo : EIATTR_KPARAM_INFO
	.align		4
.L_25:
        /*0008*/ 	.byte	0x04, 0x17
        /*000a*/ 	.short	(.L_27 - .L_26)
.L_26:
        /*000c*/ 	.word	0x00000000
        /*0010*/ 	.short	0x0001
        /*0012*/ 	.short	0x0008
        /*0014*/ 	.byte	0x00, 0xf0, 0x11, 0x00


	//----- nvinfo : EIATTR_KPARAM_INFO
	.align		4
.L_27:
        /*0018*/ 	.byte	0x04, 0x17
        /*001a*/ 	.short	(.L_29 - .L_28)
.L_28:
        /*001c*/ 	.word	0x00000000
        /*0020*/ 	.short	0x0000
        /*0022*/ 	.short	0x0000
        /*0024*/ 	.byte	0x00, 0xf5, 0x21, 0x00


	//----- nvinfo : EIATTR_SPARSE_MMA_MASK
	.align		4
.L_29:
        /*0028*/ 	.byte	0x03, 0x50
        /*002a*/ 	.short	0x0000


	//----- nvinfo : EIATTR_MAXREG_COUNT
	.align		4
        /*002c*/ 	.byte	0x03, 0x1b
        /*002e*/ 	.short	0x00ff


	//----- nvinfo : EIATTR_MERCURY_ISA_VERSION
	.align		4
        /*0030*/ 	.byte	0x03, 0x5f
        /*0032*/ 	.short	0x0101


	//----- nvinfo : EIATTR_VRC_CTA_INIT_COUNT
	.align		4
        /*0034*/ 	.byte	0x02, 0x4a
	.zero		1
	.zero		1


	//----- nvinfo : EIATTR_EXIT_INSTR_OFFSETS
	.align		4
        /*0038*/ 	.byte	0x04, 0x1c
        /*003a*/ 	.short	(.L_31 - .L_30)


	//   ....[0]....
.L_30:
        /*003c*/ 	.word	0x00000010


	//----- nvinfo : EIATTR_CBANK_PARAM_SIZE
	.align		4
.L_31:
        /*0040*/ 	.byte	0x03, 0x19
        /*0042*/ 	.short	0x000c


	//----- nvinfo : EIATTR_PARAM_CBANK
	.align		4
        /*0044*/ 	.byte	0x04, 0x0a
        /*0046*/ 	.short	(.L_33 - .L_32)
	.align		4
.L_32:
        /*0048*/ 	.word	index@(.nv.constant0._Z11relu_kernelPfi)
        /*004c*/ 	.short	0x0380
        /*004e*/ 	.short	0x000c


	//----- nvinfo : EIATTR_SW_WAR
	.align		4
.L_33:
        /*0050*/ 	.byte	0x04, 0x36
        /*0052*/ 	.short	(.L_35 - .L_34)
.L_34:
        /*0054*/ 	.word	0x00000008
.L_35:


//--------------------- .nv.callgraph             --------------------------
	.section	.nv.callgraph,"",@"SHT_CUDA_CALLGRAPH"
	.align	4
	.sectionentsize	8
	.align		4
        /*0000*/ 	.word	0x00000000
	.align		4
        /*0004*/ 	.word	0xffffffff
	.align		4
        /*0008*/ 	.word	0x00000000
	.align		4
        /*000c*/ 	.word	0xfffffffe
	.align		4
        /*0010*/ 	.word	0x00000000
	.align		4
        /*0014*/ 	.word	0xfffffffd
	.align		4
        /*0018*/ 	.word	0x00000000
	.align		4
        /*001c*/ 	.word	0xfffffffc


//--------------------- .text._Z14softmax_kernelPfi --------------------------
	.section	.text._Z14softmax_kernelPfi,"ax",@progbits
	.align	128
        .global         _Z14softmax_kernelPfi
        .type           _Z14softmax_kernelPfi,@function
        .size           _Z14softmax_kernelPfi,(.L_x_2 - _Z14softmax_kernelPfi)
        .other          _Z14softmax_kernelPfi,@"STO_CUDA_ENTRY STV_DEFAULT"
_Z14softmax_kernelPfi:
.text._Z14softmax_kernelPfi:
[----:B------:R-:W-:Y:S01]  /*0000*/  LDC R1, c[0x0][0x37c] ;  /* 0x0000df00ff017b82 */ /* 0x000fe20000000800 */
[----:B------:R-:W-:Y:S05]  /*0010*/  EXIT ;  /* 0x000000000000794d */ /* 0x000fea0003800000 */
.L_x_0:
[----:B------:R-:W-:-:S00]  /*0020*/  BRA `(.L_x_0) ;  /* 0xfffffffc00fc7947 */ /* 0x000fc0000383ffff */
[----:B------:R-:W-:-:S00]  /*0030*/  NOP ;  /* 0x0000000000007918 */ /* 0x000fc00000000000 */
        /* <DEDUP_REMOVED lines=12> */
.L_x_2:


//--------------------- .text._Z11relu_kernelPfi  --------------------------
	.section	.text._Z11relu_kernelPfi,"ax",@progbits
	.align	128
        .global         _Z11relu_kernelPfi
        .type           _Z11relu_kernelPfi,@function
        .size           _Z11relu_kernelPfi,(.L_x_3 - _Z11relu_kernelPfi)
        .other          _Z11relu_kernelPfi,@"STO_CUDA_ENTRY STV_DEFAULT"
_Z11relu_kernelPfi:
.text._Z11relu_kernelPfi:
[----:B------:R-:W-:Y:S01]  /*0000*/  LDC R1, c[0x0][0x37c] ;  /* 0x0000df00ff017b82 */ /* 0x000fe20000000800 */
[----:B------:R-:W-:Y:S05]  /*0010*/  EXIT ;  /* 0x000000000000794d */ /* 0x000fea0003800000 */
.L_x_1:
        /* <DEDUP_REMOVED lines=14> */
.L_x_3:


//--------------------- .nv.shared.reserved.0     --------------------------
	.section	.nv.shared.reserved.0,"aw",@nobits
	.weak		__nv_reservedSMEM_offset_0_alias
	.size		__nv_reservedSMEM_offset_0_alias, 0, 64
	.other		__nv_reservedSMEM_offset_0_alias,@"STO_CUDA_RESERVED_SHARED STV_DEFAULT"
__nv_reservedSMEM_offset_0_alias:
	.zero		0
	.zero		64


//--------------------- .nv.constant0._Z14softmax_kernelPfi --------------------------
	.section	.nv.constant0._Z14softmax_kernelPfi,"a",@progbits
	.sectionflags	@""
	.align	4
.nv.constant0._Z14softmax_kernelPfi:
	.zero		908


//--------------------- .nv.constant0._Z11relu_kernelPfi --------------------------
	.section	.nv.constant0._Z11relu_kernelPfi,"a",@progbits
	.sectionflags	@""
	.align	4
.nv.constant0._Z11relu_kernelPfi:
	.zero		908


//--------------------- SYMBOLS --------------------------

	.type		.nv.reservedSmem.offset0,@object
	.size		.nv.reservedSmem.offset0,0x4
